//
// Generated by NVIDIA NVVM Compiler
//
// Compiler Build ID: CL-36424714
// Cuda compilation tools, release 13.0, V13.0.88
// Based on NVVM 20.0.0
//

.version 9.0
.target sm_100
.address_size 64

	// .globl	_Z35compute_eigenvalue_bisection_kernelPKfS0_PfS0_S0_PKiifi

.visible .entry _Z35compute_eigenvalue_bisection_kernelPKfS0_PfS0_S0_PKiifi(
	.param .u64 .ptr .align 1 _Z35compute_eigenvalue_bisection_kernelPKfS0_PfS0_S0_PKiifi_param_0,
	.param .u64 .ptr .align 1 _Z35compute_eigenvalue_bisection_kernelPKfS0_PfS0_S0_PKiifi_param_1,
	.param .u64 .ptr .align 1 _Z35compute_eigenvalue_bisection_kernelPKfS0_PfS0_S0_PKiifi_param_2,
	.param .u64 .ptr .align 1 _Z35compute_eigenvalue_bisection_kernelPKfS0_PfS0_S0_PKiifi_param_3,
	.param .u64 .ptr .align 1 _Z35compute_eigenvalue_bisection_kernelPKfS0_PfS0_S0_PKiifi_param_4,
	.param .u64 .ptr .align 1 _Z35compute_eigenvalue_bisection_kernelPKfS0_PfS0_S0_PKiifi_param_5,
	.param .u32 _Z35compute_eigenvalue_bisection_kernelPKfS0_PfS0_S0_PKiifi_param_6,
	.param .f32 _Z35compute_eigenvalue_bisection_kernelPKfS0_PfS0_S0_PKiifi_param_7,
	.param .u32 _Z35compute_eigenvalue_bisection_kernelPKfS0_PfS0_S0_PKiifi_param_8
)
{
	.reg .pred 	%p<66>;
	.reg .b32 	%r<73>;
	.reg .b32 	%f<110>;
	.reg .b64 	%rd<30>;

	ld.param.u64 	%rd12, [_Z35compute_eigenvalue_bisection_kernelPKfS0_PfS0_S0_PKiifi_param_0];
	ld.param.u64 	%rd13, [_Z35compute_eigenvalue_bisection_kernelPKfS0_PfS0_S0_PKiifi_param_1];
	ld.param.u64 	%rd11, [_Z35compute_eigenvalue_bisection_kernelPKfS0_PfS0_S0_PKiifi_param_2];
	ld.param.u64 	%rd14, [_Z35compute_eigenvalue_bisection_kernelPKfS0_PfS0_S0_PKiifi_param_3];
	ld.param.u64 	%rd15, [_Z35compute_eigenvalue_bisection_kernelPKfS0_PfS0_S0_PKiifi_param_4];
	ld.param.u64 	%rd16, [_Z35compute_eigenvalue_bisection_kernelPKfS0_PfS0_S0_PKiifi_param_5];
	ld.param.u32 	%r41, [_Z35compute_eigenvalue_bisection_kernelPKfS0_PfS0_S0_PKiifi_param_6];
	ld.param.f32 	%f40, [_Z35compute_eigenvalue_bisection_kernelPKfS0_PfS0_S0_PKiifi_param_7];
	ld.param.u32 	%r42, [_Z35compute_eigenvalue_bisection_kernelPKfS0_PfS0_S0_PKiifi_param_8];
	cvta.to.global.u64 	%rd1, %rd13;
	cvta.to.global.u64 	%rd2, %rd12;
	cvta.to.global.u64 	%rd17, %rd15;
	cvta.to.global.u64 	%rd18, %rd14;
	cvta.to.global.u64 	%rd19, %rd16;
	mov.u32 	%r1, %ctaid.x;
	mul.wide.u32 	%rd20, %r1, 4;
	add.s64 	%rd21, %rd19, %rd20;
	ld.global.nc.u32 	%r2, [%rd21];
	add.s64 	%rd22, %rd18, %rd20;
	ld.global.nc.f32 	%f108, [%rd22];
	add.s64 	%rd23, %rd17, %rd20;
	ld.global.nc.f32 	%f109, [%rd23];
	setp.lt.s32 	%p1, %r42, 1;
	@%p1 bra 	$L__BB0_43;
	setp.gt.s32 	%p2, %r41, 1;
	@%p2 bra 	$L__BB0_5;
	mov.b32 	%r72, 0;
$L__BB0_3:
	sub.f32 	%f35, %f109, %f108;
	abs.f32 	%f41, %f35;
	setp.le.f32 	%p3, %f41, %f40;
	@%p3 bra 	$L__BB0_43;
	fma.rn.f32 	%f42, %f35, 0f3F000000, %f108;
	ld.global.nc.f32 	%f43, [%rd2];
	sub.f32 	%f44, %f43, %f42;
	setp.le.f32 	%p4, %f44, 0f00000000;
	selp.u32 	%r44, 1, 0, %p4;
	setp.lt.s32 	%p5, %r2, %r44;
	selp.f32 	%f108, %f108, %f42, %p5;
	selp.f32 	%f109, %f42, %f109, %p5;
	add.s32 	%r72, %r72, 1;
	setp.ne.s32 	%p6, %r72, %r42;
	@%p6 bra 	$L__BB0_3;
	bra.uni 	$L__BB0_43;
$L__BB0_5:
	add.s32 	%r46, %r41, -1;
	add.s32 	%r3, %r41, -2;
	and.b32  	%r4, %r46, 3;
	and.b32  	%r47, %r46, -4;
	neg.s32 	%r5, %r47;
	add.s64 	%rd3, %rd1, 8;
	mov.b32 	%r58, 0;
	add.s64 	%rd4, %rd2, 16;
$L__BB0_6:
	sub.f32 	%f5, %f109, %f108;
	abs.f32 	%f45, %f5;
	setp.le.f32 	%p7, %f45, %f40;
	@%p7 bra 	$L__BB0_43;
	setp.lt.u32 	%p8, %r3, 3;
	fma.rn.f32 	%f6, %f5, 0f3F000000, %f108;
	ld.global.nc.f32 	%f47, [%rd2];
	sub.f32 	%f48, %f47, %f6;
	setp.eq.f32 	%p9, %f48, 0f00000000;
	selp.f32 	%f96, 0f8DA24260, %f48, %p9;
	setp.le.f32 	%p10, %f48, 0f00000000;
	selp.u32 	%r71, 1, 0, %p10;
	mov.f32 	%f97, 0f3F800000;
	mov.b32 	%r67, 1;
	@%p8 bra 	$L__BB0_27;
	mov.f32 	%f97, 0f3F800000;
	mov.b32 	%r59, 0;
	mov.u64 	%rd28, %rd4;
	mov.u64 	%rd29, %rd3;
	mov.u32 	%r60, %r5;
$L__BB0_9:
	ld.global.nc.f32 	%f50, [%rd29+-4];
	mul.f32 	%f51, %f50, %f50;
	ld.global.nc.f32 	%f52, [%rd28+-12];
	sub.f32 	%f53, %f52, %f6;
	mul.f32 	%f54, %f96, %f53;
	mul.f32 	%f55, %f97, %f51;
	sub.f32 	%f98, %f54, %f55;
	setp.gt.f32 	%p11, %f98, 0f00000000;
	setp.lt.f32 	%p12, %f96, 0f00000000;
	and.pred  	%p13, %p12, %p11;
	@%p13 bra 	$L__BB0_12;
	setp.lt.f32 	%p14, %f98, 0f00000000;
	setp.gt.f32 	%p15, %f96, 0f00000000;
	and.pred  	%p16, %p15, %p14;
	@%p16 bra 	$L__BB0_12;
	setp.eq.f32 	%p17, %f98, 0f00000000;
	selp.u32 	%r51, 1, 0, %p17;
	add.s32 	%r62, %r71, %r51;
	selp.f32 	%f98, 0f8DA24260, %f98, %p17;
	bra.uni 	$L__BB0_13;
$L__BB0_12:
	add.s32 	%r62, %r71, 1;
$L__BB0_13:
	ld.global.nc.f32 	%f56, [%rd29];
	mul.f32 	%f57, %f56, %f56;
	ld.global.nc.f32 	%f58, [%rd28+-8];
	sub.f32 	%f59, %f58, %f6;
	mul.f32 	%f60, %f98, %f59;
	mul.f32 	%f61, %f96, %f57;
	sub.f32 	%f99, %f60, %f61;
	setp.gt.f32 	%p18, %f99, 0f00000000;
	setp.lt.f32 	%p19, %f98, 0f00000000;
	and.pred  	%p20, %p19, %p18;
	@%p20 bra 	$L__BB0_16;
	setp.lt.f32 	%p21, %f99, 0f00000000;
	setp.gt.f32 	%p22, %f98, 0f00000000;
	and.pred  	%p23, %p22, %p21;
	@%p23 bra 	$L__BB0_16;
	setp.eq.f32 	%p24, %f99, 0f00000000;
	selp.u32 	%r52, 1, 0, %p24;
	add.s32 	%r63, %r62, %r52;
	selp.f32 	%f99, 0f8DA24260, %f99, %p24;
	bra.uni 	$L__BB0_17;
$L__BB0_16:
	add.s32 	%r63, %r62, 1;
$L__BB0_17:
	ld.global.nc.f32 	%f62, [%rd29+4];
	mul.f32 	%f63, %f62, %f62;
	ld.global.nc.f32 	%f64, [%rd28+-4];
	sub.f32 	%f65, %f64, %f6;
	mul.f32 	%f66, %f99, %f65;
	mul.f32 	%f67, %f98, %f63;
	sub.f32 	%f97, %f66, %f67;
	setp.gt.f32 	%p25, %f97, 0f00000000;
	setp.lt.f32 	%p26, %f99, 0f00000000;
	and.pred  	%p27, %p26, %p25;
	@%p27 bra 	$L__BB0_20;
	setp.lt.f32 	%p28, %f97, 0f00000000;
	setp.gt.f32 	%p29, %f99, 0f00000000;
	and.pred  	%p30, %p29, %p28;
	@%p30 bra 	$L__BB0_20;
	setp.eq.f32 	%p31, %f97, 0f00000000;
	selp.u32 	%r53, 1, 0, %p31;
	add.s32 	%r64, %r63, %r53;
	selp.f32 	%f97, 0f8DA24260, %f97, %p31;
	bra.uni 	$L__BB0_21;
$L__BB0_20:
	add.s32 	%r64, %r63, 1;
$L__BB0_21:
	ld.global.nc.f32 	%f68, [%rd29+8];
	mul.f32 	%f69, %f68, %f68;
	ld.global.nc.f32 	%f70, [%rd28];
	sub.f32 	%f71, %f70, %f6;
	mul.f32 	%f72, %f97, %f71;
	mul.f32 	%f73, %f99, %f69;
	sub.f32 	%f96, %f72, %f73;
	setp.gt.f32 	%p32, %f96, 0f00000000;
	setp.lt.f32 	%p33, %f97, 0f00000000;
	and.pred  	%p34, %p33, %p32;
	@%p34 bra 	$L__BB0_24;
	setp.lt.f32 	%p35, %f96, 0f00000000;
	setp.gt.f32 	%p36, %f97, 0f00000000;
	and.pred  	%p37, %p36, %p35;
	@%p37 bra 	$L__BB0_24;
	setp.eq.f32 	%p38, %f96, 0f00000000;
	selp.u32 	%r54, 1, 0, %p38;
	add.s32 	%r71, %r64, %r54;
	selp.f32 	%f96, 0f8DA24260, %f96, %p38;
	bra.uni 	$L__BB0_25;
$L__BB0_24:
	add.s32 	%r71, %r64, 1;
$L__BB0_25:
	add.s32 	%r60, %r60, 4;
	add.s32 	%r59, %r59, 4;
	add.s64 	%rd29, %rd29, 16;
	add.s64 	%rd28, %rd28, 16;
	setp.ne.s32 	%p39, %r60, 0;
	@%p39 bra 	$L__BB0_9;
	add.s32 	%r67, %r59, 1;
$L__BB0_27:
	setp.eq.s32 	%p40, %r4, 0;
	@%p40 bra 	$L__BB0_42;
	mul.wide.u32 	%rd24, %r67, 4;
	add.s64 	%rd9, %rd1, %rd24;
	ld.global.nc.f32 	%f74, [%rd9];
	mul.f32 	%f75, %f74, %f74;
	add.s64 	%rd10, %rd2, %rd24;
	ld.global.nc.f32 	%f76, [%rd10];
	sub.f32 	%f77, %f76, %f6;
	mul.f32 	%f78, %f96, %f77;
	mul.f32 	%f79, %f97, %f75;
	sub.f32 	%f104, %f78, %f79;
	setp.gt.f32 	%p41, %f104, 0f00000000;
	setp.lt.f32 	%p42, %f96, 0f00000000;
	and.pred  	%p43, %p42, %p41;
	@%p43 bra 	$L__BB0_31;
	setp.lt.f32 	%p44, %f104, 0f00000000;
	setp.gt.f32 	%p45, %f96, 0f00000000;
	and.pred  	%p46, %p45, %p44;
	@%p46 bra 	$L__BB0_31;
	setp.eq.f32 	%p47, %f104, 0f00000000;
	selp.u32 	%r55, 1, 0, %p47;
	add.s32 	%r71, %r71, %r55;
	selp.f32 	%f104, 0f8DA24260, %f104, %p47;
	bra.uni 	$L__BB0_32;
$L__BB0_31:
	add.s32 	%r71, %r71, 1;
$L__BB0_32:
	setp.eq.s32 	%p48, %r4, 1;
	@%p48 bra 	$L__BB0_42;
	ld.global.nc.f32 	%f80, [%rd9+4];
	mul.f32 	%f81, %f80, %f80;
	ld.global.nc.f32 	%f82, [%rd10+4];
	sub.f32 	%f83, %f82, %f6;
	mul.f32 	%f84, %f104, %f83;
	mul.f32 	%f85, %f96, %f81;
	sub.f32 	%f105, %f84, %f85;
	setp.gt.f32 	%p49, %f105, 0f00000000;
	setp.lt.f32 	%p50, %f104, 0f00000000;
	and.pred  	%p51, %p50, %p49;
	@%p51 bra 	$L__BB0_36;
	setp.lt.f32 	%p52, %f105, 0f00000000;
	setp.gt.f32 	%p53, %f104, 0f00000000;
	and.pred  	%p54, %p53, %p52;
	@%p54 bra 	$L__BB0_36;
	setp.eq.f32 	%p55, %f105, 0f00000000;
	selp.u32 	%r56, 1, 0, %p55;
	add.s32 	%r71, %r71, %r56;
	selp.f32 	%f105, 0f8DA24260, %f105, %p55;
	bra.uni 	$L__BB0_37;
$L__BB0_36:
	add.s32 	%r71, %r71, 1;
$L__BB0_37:
	setp.eq.s32 	%p56, %r4, 2;
	@%p56 bra 	$L__BB0_42;
	ld.global.nc.f32 	%f86, [%rd9+8];
	mul.f32 	%f87, %f86, %f86;
	ld.global.nc.f32 	%f88, [%rd10+8];
	sub.f32 	%f89, %f88, %f6;
	mul.f32 	%f90, %f105, %f89;
	mul.f32 	%f91, %f104, %f87;
	sub.f32 	%f30, %f90, %f91;
	setp.gt.f32 	%p57, %f30, 0f00000000;
	setp.lt.f32 	%p58, %f105, 0f00000000;
	and.pred  	%p59, %p58, %p57;
	@%p59 bra 	$L__BB0_41;
	setp.lt.f32 	%p60, %f30, 0f00000000;
	setp.gt.f32 	%p61, %f105, 0f00000000;
	and.pred  	%p62, %p61, %p60;
	@%p62 bra 	$L__BB0_41;
	setp.eq.f32 	%p63, %f30, 0f00000000;
	selp.u32 	%r57, 1, 0, %p63;
	add.s32 	%r71, %r71, %r57;
	bra.uni 	$L__BB0_42;
$L__BB0_41:
	add.s32 	%r71, %r71, 1;
$L__BB0_42:
	setp.gt.s32 	%p64, %r71, %r2;
	selp.f32 	%f108, %f108, %f6, %p64;
	selp.f32 	%f109, %f6, %f109, %p64;
	add.s32 	%r58, %r58, 1;
	setp.eq.s32 	%p65, %r58, %r42;
	@%p65 bra 	$L__BB0_43;
	bra.uni 	$L__BB0_6;
$L__BB0_43:
	cvta.to.global.u64 	%rd25, %rd11;
	sub.f32 	%f92, %f109, %f108;
	fma.rn.f32 	%f93, %f92, 0f3F000000, %f108;
	mul.wide.u32 	%rd26, %r1, 4;
	add.s64 	%rd27, %rd25, %rd26;
	st.global.f32 	[%rd27], %f93;
	ret;

}


// ===== COMPILED SASS (sm_100) =====

	.target	sm_100

	.elftype	@"ET_EXEC"


//--------------------- .note.nv.tkinfo           --------------------------
	.section	.note.nv.tkinfo,"",@"SHT_NOTE"
	.sectionflags	@"SHF_NOTE_NV_TKINFO"
	.tkinfo
        /*0018*/ 	.word	0x00000002
        /*0030*/ 	.string	""
        /*0030*/ 	.string	"ptxas"
        /*0030*/ 	.string	"Cuda compilation tools, release 13.0, V13.0.88"
        /*0030*/ 	.string	"Build cuda_13.0.r13.0/compiler.36424714_0"
        /*0030*/ 	.string	"-arch sm_100 -m 64 "



//--------------------- .note.nv.cuinfo           --------------------------
	.section	.note.nv.cuinfo,"",@"SHT_NOTE"
	.sectionflags	@"SHF_NOTE_NV_CUINFO"
        /*0018*/ 	.short	0x0002
        /*001a*/ 	.short	0x0064
        /*001c*/ 	.short	0x0082
	.zero		2


//--------------------- .nv.info                  --------------------------
	.section	.nv.info,"",@"SHT_CUDA_INFO"
	.align	4


	//----- nvinfo : EIATTR_REGCOUNT
	.align		4
        /*0000*/ 	.byte	0x04, 0x2f
        /*0002*/ 	.short	(.L_1 - .L_0)
	.align		4
.L_0:
        /*0004*/ 	.word	index@(_Z35compute_eigenvalue_bisection_kernelPKfS0_PfS0_S0_PKiifi)
        /*0008*/ 	.word	0x0000001a


	//----- nvinfo : EIATTR_FRAME_SIZE
	.align		4
.L_1:
        /*000c*/ 	.byte	0x04, 0x11
        /*000e*/ 	.short	(.L_3 - .L_2)
	.align		4
.L_2:
        /*0010*/ 	.word	index@(_Z35compute_eigenvalue_bisection_kernelPKfS0_PfS0_S0_PKiifi)
        /*0014*/ 	.word	0x00000000


	//----- nvinfo : EIATTR_MIN_STACK_SIZE
	.align		4
.L_3:
        /*0018*/ 	.byte	0x04, 0x12
        /*001a*/ 	.short	(.L_5 - .L_4)
	.align		4
.L_4:
        /*001c*/ 	.word	index@(_Z35compute_eigenvalue_bisection_kernelPKfS0_PfS0_S0_PKiifi)
        /*0020*/ 	.word	0x00000000
.L_5:


//--------------------- .nv.compat                --------------------------
	.section	.nv.compat,"",@"SHT_CUDA_COMPAT_INFO"
	.align	4
        /*0000*/ 	.byte	0x02, 0x09, 0x00, 0x00, 0x02, 0x02, 0x01, 0x00, 0x02, 0x05, 0x05, 0x00, 0x03, 0x07, 0x01, 0x01
        /*0010*/ 	.byte	0x02, 0x03, 0x00, 0x00, 0x02, 0x06, 0x01, 0x00, 0x04, 0x0b, 0x08, 0x00, 0x09, 0x00, 0x00, 0x00
        /*0020*/ 	.byte	0x00, 0x00, 0x00, 0x00


//--------------------- .nv.info._Z35compute_eigenvalue_bisection_kernelPKfS0_PfS0_S0_PKiifi --------------------------
	.section	.nv.info._Z35compute_eigenvalue_bisection_kernelPKfS0_PfS0_S0_PKiifi,"",@"SHT_CUDA_INFO"
	.sectionflags	@""
	.align	4


	//----- nvinfo : EIATTR_CUDA_API_VERSION
	.align		4
        /*0000*/ 	.byte	0x04, 0x37
        /*0002*/ 	.short	(.L_7 - .L_6)
.L_6:
        /*0004*/ 	.word	0x00000082


	//----- nvinfo : EIATTR_KPARAM_INFO
	.align		4
.L_7:
        /*0008*/ 	.byte	0x04, 0x17
        /*000a*/ 	.short	(.L_9 - .L_8)
.L_8:
        /*000c*/ 	.word	0x00000000
        /*0010*/ 	.short	0x0008
        /*0012*/ 	.short	0x0038
        /*0014*/ 	.byte	0x00, 0xf0, 0x11, 0x00


	//----- nvinfo : EIATTR_KPARAM_INFO
	.align		4
.L_9:
        /*0018*/ 	.byte	0x04, 0x17
        /*001a*/ 	.short	(.L_11 - .L_10)
.L_10:
        /*001c*/ 	.word	0x00000000
        /*0020*/ 	.short	0x0007
        /*0022*/ 	.short	0x0034
        /*0024*/ 	.byte	0x00, 0xf0, 0x11, 0x00


	//----- nvinfo : EIATTR_KPARAM_INFO
	.align		4
.L_11:
        /*0028*/ 	.byte	0x04, 0x17
        /*002a*/ 	.short	(.L_13 - .L_12)
.L_12:
        /*002c*/ 	.word	0x00000000
        /*0030*/ 	.short	0x0006
        /*0032*/ 	.short	0x0030
        /*0034*/ 	.byte	0x00, 0xf0, 0x11, 0x00


	//----- nvinfo : EIATTR_KPARAM_INFO
	.align		4
.L_13:
        /*0038*/ 	.byte	0x04, 0x17
        /*003a*/ 	.short	(.L_15 - .L_14)
.L_14:
        /*003c*/ 	.word	0x00000000
        /*0040*/ 	.short	0x0005
        /*0042*/ 	.short	0x0028
        /*0044*/ 	.byte	0x00, 0xf5, 0x21, 0x00


	//----- nvinfo : EIATTR_KPARAM_INFO
	.align		4
.L_15:
        /*0048*/ 	.byte	0x04, 0x17
        /*004a*/ 	.short	(.L_17 - .L_16)
.L_16:
        /*004c*/ 	.word	0x00000000
        /*0050*/ 	.short	0x0004
        /*0052*/ 	.short	0x0020
        /*0054*/ 	.byte	0x00, 0xf5, 0x21, 0x00


	//----- nvinfo : EIATTR_KPARAM_INFO
	.align		4
.L_17:
        /*0058*/ 	.byte	0x04, 0x17
        /*005a*/ 	.short	(.L_19 - .L_18)
.L_18:
        /*005c*/ 	.word	0x00000000
        /*0060*/ 	.short	0x0003
        /*0062*/ 	.short	0x0018
        /*0064*/ 	.byte	0x00, 0xf5, 0x21, 0x00


	//----- nvinfo : EIATTR_KPARAM_INFO
	.align		4
.L_19:
        /*0068*/ 	.byte	0x04, 0x17
        /*006a*/ 	.short	(.L_21 - .L_20)
.L_20:
        /*006c*/ 	.word	0x00000000
        /*0070*/ 	.short	0x0002
        /*0072*/ 	.short	0x0010
        /*0074*/ 	.byte	0x00, 0xf5, 0x21, 0x00


	//----- nvinfo : EIATTR_KPARAM_INFO
	.align		4
.L_21:
        /*0078*/ 	.byte	0x04, 0x17
        /*007a*/ 	.short	(.L_23 - .L_22)
.L_22:
        /*007c*/ 	.word	0x00000000
        /*0080*/ 	.short	0x0001
        /*0082*/ 	.short	0x0008
        /*0084*/ 	.byte	0x00, 0xf5, 0x21, 0x00


	//----- nvinfo : EIATTR_KPARAM_INFO
	.align		4
.L_23:
        /*0088*/ 	.byte	0x04, 0x17
        /*008a*/ 	.short	(.L_25 - .L_24)
.L_24:
        /*008c*/ 	.word	0x00000000
        /*0090*/ 	.short	0x0000
        /*0092*/ 	.short	0x0000
        /*0094*/ 	.byte	0x00, 0xf5, 0x21, 0x00


	//----- nvinfo : EIATTR_SPARSE_MMA_MASK
	.align		4
.L_25:
        /*0098*/ 	.byte	0x03, 0x50
        /*009a*/ 	.short	0x0000


	//----- nvinfo : EIATTR_MAXREG_COUNT
	.align		4
        /*009c*/ 	.byte	0x03, 0x1b
        /*009e*/ 	.short	0x00ff


	//----- nvinfo : EIATTR_MERCURY_ISA_VERSION
	.align		4
        /*00a0*/ 	.byte	0x03, 0x5f
        /*00a2*/ 	.short	0x0101


	//----- nvinfo : EIATTR_VRC_CTA_INIT_COUNT
	.align		4
        /*00a4*/ 	.byte	0x02, 0x4a
	.zero		1
	.zero		1


	//----- nvinfo : EIATTR_EXIT_INSTR_OFFSETS
	.align		4
        /*00a8*/ 	.byte	0x04, 0x1c
        /*00aa*/ 	.short	(.L_27 - .L_26)


	//   ....[0]....
.L_26:
        /*00ac*/ 	.word	0x00000f00


	//----- nvinfo : EIATTR_CBANK_PARAM_SIZE
	.align		4
.L_27:
        /*00b0*/ 	.byte	0x03, 0x19
        /*00b2*/ 	.short	0x003c


	//----- nvinfo : EIATTR_PARAM_CBANK
	.align		4
        /*00b4*/ 	.byte	0x04, 0x0a
        /*00b6*/ 	.short	(.L_29 - .L_28)
	.align		4
.L_28:
        /*00b8*/ 	.word	index@(.nv.constant0._Z35compute_eigenvalue_bisection_kernelPKfS0_PfS0_S0_PKiifi)
        /*00bc*/ 	.short	0x0380
        /*00be*/ 	.short	0x003c


	//----- nvinfo : EIATTR_SW_WAR
	.align		4
.L_29:
        /*00c0*/ 	.byte	0x04, 0x36
        /*00c2*/ 	.short	(.L_31 - .L_30)
.L_30:
        /*00c4*/ 	.word	0x00000008
.L_31:


//--------------------- .nv.callgraph             --------------------------
	.section	.nv.callgraph,"",@"SHT_CUDA_CALLGRAPH"
	.align	4
	.sectionentsize	8
	.align		4
        /*0000*/ 	.word	0x00000000
	.align		4
        /*0004*/ 	.word	0xffffffff
	.align		4
        /*0008*/ 	.word	0x00000000
	.align		4
        /*000c*/ 	.word	0xfffffffe
	.align		4
        /*0010*/ 	.word	0x00000000
	.align		4
        /*0014*/ 	.word	0xfffffffd
	.align		4
        /*0018*/ 	.word	0x00000000
	.align		4
        /*001c*/ 	.word	0xfffffffc


//--------------------- .text._Z35compute_eigenvalue_bisection_kernelPKfS0_PfS0_S0_PKiifi --------------------------
	.section	.text._Z35compute_eigenvalue_bisection_kernelPKfS0_PfS0_S0_PKiifi,"ax",@progbits
	.align	128
        .global         _Z35compute_eigenvalue_bisection_kernelPKfS0_PfS0_S0_PKiifi
        .type           _Z35compute_eigenvalue_bisection_kernelPKfS0_PfS0_S0_PKiifi,@function
        .size           _Z35compute_eigenvalue_bisection_kernelPKfS0_PfS0_S0_PKiifi,(.L_x_8 - _Z35compute_eigenvalue_bisection_kernelPKfS0_PfS0_S0_PKiifi)
        .other          _Z35compute_eigenvalue_bisection_kernelPKfS0_PfS0_S0_PKiifi,@"STO_CUDA_ENTRY STV_DEFAULT"
_Z35compute_eigenvalue_bisection_kernelPKfS0_PfS0_S0_PKiifi:
.text._Z35compute_eigenvalue_bisection_kernelPKfS0_PfS0_S0_PKiifi:
[----:B------:R-:W-:Y:S01]  /*0000*/  LDC R1, c[0x0][0x37c] ;  /* 0x0000df00ff017b82 */ /* 0x000fe20000000800 */
[----:B------:R-:W0:Y:S07]  /*0010*/  S2R R0, SR_CTAID.X ;  /* 0x0000000000007919 */ /* 0x000e2e0000002500 */
[----:B------:R-:W0:Y:S01]  /*0020*/  LDC.64 R2, c[0x0][0x398] ;  /* 0x0000e600ff027b82 */ /* 0x000e220000000a00 */
[----:B------:R-:W1:Y:S01]  /*0030*/  LDCU.64 UR12, c[0x0][0x358] ;  /* 0x00006b00ff0c77ac */ /* 0x000e620008000a00 */
[----:B------:R-:W2:Y:S06]  /*0040*/  LDCU UR4, c[0x0][0x3b8] ;  /* 0x00007700ff0477ac */ /* 0x000eac0008000800 */
[----:B------:R-:W3:Y:S08]  /*0050*/  LDC.64 R4, c[0x0][0x3a0] ;  /* 0x0000e800ff047b82 */ /* 0x000ef00000000a00 */
[----:B------:R-:W4:Y:S01]  /*0060*/  LDC.64 R8, c[0x0][0x3a8] ;  /* 0x0000ea00ff087b82 */ /* 0x000f220000000a00 */
[----:B0-----:R-:W-:-:S04]  /*0070*/  IMAD.WIDE.U32 R2, R0, 0x4, R2 ;  /* 0x0000000400027825 */ /* 0x001fc800078e0002 */
[----:B---3--:R-:W-:Y:S01]  /*0080*/  IMAD.WIDE.U32 R4, R0, 0x4, R4 ;  /* 0x0000000400047825 */ /* 0x008fe200078e0004 */
[----:B-1----:R0:W5:Y:S04]  /*0090*/  LDG.E.CONSTANT R6, desc[UR12][R2.64] ;  /* 0x0000000c02067981 */ /* 0x002168000c1e9900 */
[----:B------:R0:W5:Y:S01]  /*00a0*/  LDG.E.CONSTANT R7, desc[UR12][R4.64] ;  /* 0x0000000c04077981 */ /* 0x000162000c1e9900 */
[----:B--2---:R-:W-:-:S09]  /*00b0*/  UISETP.GE.AND UP0, UPT, UR4, 0x1, UPT ;  /* 0x000000010400788c */ /* 0x004fd2000bf06270 */
[----:B0---4-:R-:W-:Y:S05]  /*00c0*/  BRA.U !UP0, `(.L_x_0) ;  /* 0x0000000d08787547 */ /* 0x011fea000b800000 */
[----:B------:R-:W-:Y:S01]  /*00d0*/  IMAD.WIDE.U32 R8, R0, 0x4, R8 ;  /* 0x0000000400087825 */ /* 0x000fe200078e0008 */
[----:B------:R-:W0:Y:S05]  /*00e0*/  LDCU UR5, c[0x0][0x3b0] ;  /* 0x00007600ff0577ac */ /* 0x000e2a0008000800 */
[----:B------:R1:W5:Y:S01]  /*00f0*/  LDG.E.CONSTANT R8, desc[UR12][R8.64] ;  /* 0x0000000c08087981 */ /* 0x000362000c1e9900 */
[----:B0-----:R-:W-:-:S09]  /*0100*/  UISETP.GT.AND UP0, UPT, UR5, 0x1, UPT ;  /* 0x000000010500788c */ /* 0x001fd2000bf04270 */
[----:B-1----:R-:W-:Y:S05]  /*0110*/  BRA.U UP0, `(.L_x_1) ;  /* 0x00000001004c7547 */ /* 0x002fea000b800000 */
[----:B------:R-:W0:Y:S01]  /*0120*/  LDC.64 R2, c[0x0][0x380] ;  /* 0x0000e000ff027b82 */ /* 0x000e220000000a00 */
[----:B------:R-:W1:Y:S01]  /*0130*/  LDCU UR5, c[0x0][0x3b4] ;  /* 0x00007680ff0577ac */ /* 0x000e620008000800 */
[----:B------:R-:W2:Y:S01]  /*0140*/  LDCU UR6, c[0x0][0x3b8] ;  /* 0x00007700ff0677ac */ /* 0x000ea20008000800 */
[----:B------:R-:W-:-:S05]  /*0150*/  UMOV UR4, URZ ;  /* 0x000000ff00047c82 */ /* 0x000fca0008000000 */
.L_x_2:
[----:B-----5:R-:W-:-:S05]  /*0160*/  FADD R9, -R6, R7 ;  /* 0x0000000706097221 */ /* 0x020fca0000000100 */
[----:B-1----:R-:W-:-:S13]  /*0170*/  FSETP.GTU.AND P0, PT, |R9|, UR5, PT ;  /* 0x0000000509007c0b */ /* 0x002fda000bf0c200 */
[----:B------:R-:W-:Y:S05]  /*0180*/  @!P0 BRA `(.L_x_0) ;  /* 0x0000000c00488947 */ /* 0x000fea0003800000 */
[----:B0-----:R-:W3:Y:S01]  /*0190*/  LDG.E.CONSTANT R5, desc[UR12][R2.64] ;  /* 0x0000000c02057981 */ /* 0x001ee2000c1e9900 */
[----:B------:R-:W-:Y:S01]  /*01a0*/  FFMA R4, R9, 0.5, R6 ;  /* 0x3f00000009047823 */ /* 0x000fe20000000006 */
[----:B------:R-:W-:-:S04]  /*01b0*/  UIADD3 UR4, UPT, UPT, UR4, 0x1, URZ ;  /* 0x0000000104047890 */ /* 0x000fc8000fffe0ff */
[----:B--2---:R-:W-:Y:S01]  /*01c0*/  UISETP.NE.AND UP0, UPT, UR4, UR6, UPT ;  /* 0x000000060400728c */ /* 0x004fe2000bf05270 */
[----:B---3--:R-:W-:-:S05]  /*01d0*/  FADD R5, -R4, R5 ;  /* 0x0000000504057221 */ /* 0x008fca0000000100 */
[----:B------:R-:W-:-:S04]  /*01e0*/  FSETP.GTU.AND P0, PT, R5, RZ, PT ;  /* 0x000000ff0500720b */ /* 0x000fc80003f0c000 */
[----:B------:R-:W-:-:S04]  /*01f0*/  SEL R5, RZ, 0x1, P0 ;  /* 0x00000001ff057807 */ /* 0x000fc80000000000 */
[----:B------:R-:W-:-:S04]  /*0200*/  ISETP.GE.AND P0, PT, R8, R5, PT ;  /* 0x000000050800720c */ /* 0x000fc80003f06270 */
[----:B------:R-:W-:Y:S02]  /*0210*/  FSEL R6, R6, R4, !P0 ;  /* 0x0000000406067208 */ /* 0x000fe40004000000 */
[----:B------:R-:W-:Y:S01]  /*0220*/  FSEL R7, R4, R7, !P0 ;  /* 0x0000000704077208 */ /* 0x000fe20004000000 */
[----:B------:R-:W-:Y:S06]  /*0230*/  BRA.U UP0, `(.L_x_2) ;  /* 0xfffffffd00c87547 */ /* 0x000fec000b83ffff */
[----:B------:R-:W-:Y:S05]  /*0240*/  BRA `(.L_x_0) ;  /* 0x0000000c00187947 */ /* 0x000fea0003800000 */
.L_x_1:
[----:B------:R-:W0:Y:S01]  /*0250*/  LDCU UR4, c[0x0][0x3b4] ;  /* 0x00007680ff0477ac */ /* 0x000e220008000800 */
[----:B-----5:R-:W-:Y:S01]  /*0260*/  FADD R5, -R6, R7 ;  /* 0x0000000706057221 */ /* 0x020fe20000000100 */
[----:B------:R-:W1:Y:S04]  /*0270*/  LDCU.128 UR8, c[0x0][0x380] ;  /* 0x00007000ff0877ac */ /* 0x000e680008000c00 */
[----:B0-----:R-:W-:Y:S01]  /*0280*/  FSETP.GTU.AND P0, PT, |R5|, UR4, PT ;  /* 0x0000000405007c0b */ /* 0x001fe2000bf0c200 */
[----:B-1----:R-:W-:Y:S02]  /*0290*/  UIADD3 UR10, UP0, UPT, UR10, 0x8, URZ ;  /* 0x000000080a0a7890 */ /* 0x002fe4000ff1e0ff */
[----:B------:R-:W-:Y:S02]  /*02a0*/  UIADD3 UR8, UP1, UPT, UR8, 0x10, URZ ;  /* 0x0000001008087890 */ /* 0x000fe4000ff3e0ff */
[----:B------:R-:W-:-:S02]  /*02b0*/  UIADD3.X UR11, UPT, UPT, URZ, UR11, URZ, UP0, !UPT ;  /* 0x0000000bff0b7290 */ /* 0x000fc400087fe4ff */
[----:B------:R-:W-:-:S06]  /*02c0*/  UIADD3.X UR9, UPT, UPT, URZ, UR9, URZ, UP1, !UPT ;  /* 0x00000009ff097290 */ /* 0x000fcc0008ffe4ff */
[----:B------:R-:W-:Y:S06]  /*02d0*/  @!P0 BRA `(.L_x_0) ;  /* 0x0000000800f48947 */ /* 0x000fec0003800000 */
[----:B------:R-:W0:Y:S02]  /*02e0*/  LDC.64 R2, c[0x0][0x380] ;  /* 0x0000e000ff027b82 */ /* 0x000e240000000a00 */
[----:B0-----:R0:W5:Y:S01]  /*02f0*/  LDG.E.CONSTANT R9, desc[UR12][R2.64] ;  /* 0x0000000c02097981 */ /* 0x001162000c1e9900 */
[----:B------:R-:W-:Y:S02]  /*0300*/  UIADD3 UR4, UPT, UPT, UR5, -0x1, URZ ;  /* 0xffffffff05047890 */ /* 0x000fe4000fffe0ff */
[----:B------:R-:W-:Y:S02]  /*0310*/  UIADD3 UR5, UPT, UPT, UR5, -0x2, URZ ;  /* 0xfffffffe05057890 */ /* 0x000fe4000fffe0ff */
[----:B------:R-:W-:Y:S02]  /*0320*/  ULOP3.LUT UR7, UR4, 0xfffffffc, URZ, 0xc0, !UPT ;  /* 0xfffffffc04077892 */ /* 0x000fe4000f8ec0ff */
[----:B------:R-:W-:Y:S02]  /*0330*/  ULOP3.LUT UR6, UR4, 0x3, URZ, 0xc0, !UPT ;  /* 0x0000000304067892 */ /* 0x000fe4000f8ec0ff */
[----:B------:R-:W-:-:S02]  /*0340*/  UIADD3 UR7, UPT, UPT, -UR7, URZ, URZ ;  /* 0x000000ff07077290 */ /* 0x000fc4000fffe1ff */
[----:B------:R-:W-:Y:S01]  /*0350*/  UISETP.GE.U32.AND UP0, UPT, UR5, 0x3, UPT ;  /* 0x000000030500788c */ /* 0x000fe2000bf06070 */
[----:B0-----:R-:W-:-:S10]  /*0360*/  UMOV UR4, URZ ;  /* 0x000000ff00047c82 */ /* 0x001fd40008000000 */
.L_x_6:
[----:B------:R-:W-:Y:S01]  /*0370*/  FFMA R10, R5, 0.5, R6 ;  /* 0x3f000000050a7823 */ /* 0x000fe20000000006 */
[----:B------:R-:W-:Y:S02]  /*0380*/  IMAD.MOV.U32 R11, RZ, RZ, 0x3f800000 ;  /* 0x3f800000ff0b7424 */ /* 0x000fe400078e00ff */
[----:B------:R-:W-:Y:S02]  /*0390*/  IMAD.MOV.U32 R15, RZ, RZ, 0x1 ;  /* 0x00000001ff0f7424 */ /* 0x000fe400078e00ff */
[----:B-----5:R-:W-:-:S05]  /*03a0*/  FADD R12, R9, -R10 ;  /* 0x8000000a090c7221 */ /* 0x020fca0000000000 */
[C---:B------:R-:W-:Y:S02]  /*03b0*/  FSETP.NEU.AND P0, PT, R12.reuse, RZ, PT ;  /* 0x000000ff0c00720b */ /* 0x040fe40003f0d000 */
[C---:B------:R-:W-:Y:S02]  /*03c0*/  FSETP.GTU.AND P1, PT, R12.reuse, RZ, PT ;  /* 0x000000ff0c00720b */ /* 0x040fe40003f2c000 */
[----:B------:R-:W-:Y:S02]  /*03d0*/  FSEL R12, R12, -1.000000003171076851e-30, P0 ;  /* 0x8da242600c0c7808 */ /* 0x000fe40000000000 */
[----:B------:R-:W-:Y:S01]  /*03e0*/  SEL R13, RZ, 0x1, P1 ;  /* 0x00000001ff0d7807 */ /* 0x000fe20000800000 */
[----:B------:R-:W-:Y:S08]  /*03f0*/  BRA.U !UP0, `(.L_x_3) ;  /* 0x0000000508807547 */ /* 0x000ff0000b800000 */
[----:B------:R-:W-:Y:S01]  /*0400*/  IMAD.MOV.U32 R11, RZ, RZ, 0x3f800000 ;  /* 0x3f800000ff0b7424 */ /* 0x000fe200078e00ff */
[----:B------:R-:W-:Y:S01]  /*0410*/  MOV R3, UR11 ;  /* 0x0000000b00037c02 */ /* 0x000fe20008000f00 */
[----:B------:R-:W-:Y:S01]  /*0420*/  IMAD.MOV.U32 R14, RZ, RZ, RZ ;  /* 0x000000ffff0e7224 */ /* 0x000fe200078e00ff */
[----:B------:R-:W-:Y:S01]  /*0430*/  UMOV UR5, UR7 ;  /* 0x0000000700057c82 */ /* 0x000fe20008000000 */
[----:B------:R-:W-:Y:S02]  /*0440*/  IMAD.U32 R4, RZ, RZ, UR8 ;  /* 0x00000008ff047e24 */ /* 0x000fe4000f8e00ff */
[----:B------:R-:W-:Y:S02]  /*0450*/  IMAD.U32 R5, RZ, RZ, UR9 ;  /* 0x00000009ff057e24 */ /* 0x000fe4000f8e00ff */
[----:B------:R-:W-:-:S07]  /*0460*/  IMAD.U32 R2, RZ, RZ, UR10 ;  /* 0x0000000aff027e24 */ /* 0x000fce000f8e00ff */
.L_x_4:
[----:B------:R-:W2:Y:S04]  /*0470*/  LDG.E.CONSTANT R18, desc[UR12][R2.64+-0x4] ;  /* 0xfffffc0c02127981 */ /* 0x000ea8000c1e9900 */
[----:B------:R-:W3:Y:S04]  /*0480*/  LDG.E.CONSTANT R21, desc[UR12][R4.64+-0xc] ;  /* 0xfffff40c04157981 */ /* 0x000ee8000c1e9900 */
[----:B------:R-:W4:Y:S04]  /*0490*/  LDG.E.CONSTANT R20, desc[UR12][R2.64] ;  /* 0x0000000c02147981 */ /* 0x000f28000c1e9900 */
[----:B------:R-:W5:Y:S04]  /*04a0*/  LDG.E.CONSTANT R23, desc[UR12][R4.64+-0x8] ;  /* 0xfffff80c04177981 */ /* 0x000f68000c1e9900 */
[----:B------:R-:W5:Y:S04]  /*04b0*/  LDG.E.CONSTANT R16, desc[UR12][R2.64+0x4] ;  /* 0x0000040c02107981 */ /* 0x000f68000c1e9900 */
[----:B------:R-:W5:Y:S04]  /*04c0*/  LDG.E.CONSTANT R19, desc[UR12][R4.64+-0x4] ;  /* 0xfffffc0c04137981 */ /* 0x000f68000c1e9900 */
[----:B------:R-:W5:Y:S04]  /*04d0*/  LDG.E.CONSTANT R15, desc[UR12][R2.64+0x8] ;  /* 0x0000080c020f7981 */ /* 0x000f68000c1e9900 */
[----:B------:R-:W5:Y:S01]  /*04e0*/  LDG.E.CONSTANT R17, desc[UR12][R4.64] ;  /* 0x0000000c04117981 */ /* 0x000f62000c1e9900 */
[----:B------:R-:W-:Y:S01]  /*04f0*/  PLOP3.LUT P5, PT, PT, PT, PT, 0x8, 0x80 ;  /* 0x000000000080781c */ /* 0x000fe20003fae170 */
[----:B------:R-:W-:Y:S01]  /*0500*/  UIADD3 UR5, UPT, UPT, UR5, 0x4, URZ ;  /* 0x0000000405057890 */ /* 0x000fe2000fffe0ff */
[----:B------:R-:W-:-:S03]  /*0510*/  VIADD R14, R14, 0x4 ;  /* 0x000000040e0e7836 */ /* 0x000fc60000000000 */
[----:B------:R-:W-:Y:S01]  /*0520*/  UISETP.NE.AND UP1, UPT, UR5, URZ, UPT ;  /* 0x000000ff0500728c */ /* 0x000fe2000bf25270 */
[----:B--2---:R-:W-:-:S04]  /*0530*/  FMUL R18, R18, R18 ;  /* 0x0000001212127220 */ /* 0x004fc80000400000 */
[----:B------:R-:W-:Y:S01]  /*0540*/  FMUL R18, R18, R11 ;  /* 0x0000000b12127220 */ /* 0x000fe20000400000 */
[----:B---3--:R-:W-:Y:S01]  /*0550*/  FADD R21, -R10, R21 ;  /* 0x000000150a157221 */ /* 0x008fe20000000100 */
[----:B----4-:R-:W-:-:S03]  /*0560*/  FMUL R11, R20, R20 ;  /* 0x00000014140b7220 */ /* 0x010fc60000400000 */
[----:B------:R-:W-:Y:S01]  /*0570*/  FFMA R18, R21, R12, -R18 ;  /* 0x0000000c15127223 */ /* 0x000fe20000000812 */
[----:B-----5:R-:W-:-:S04]  /*0580*/  FADD R23, -R10, R23 ;  /* 0x000000170a177221 */ /* 0x020fc80000000100 */
[C---:B------:R-:W-:Y:S02]  /*0590*/  FSETP.GT.AND P0, PT, R18.reuse, RZ, PT ;  /* 0x000000ff1200720b */ /* 0x040fe40003f04000 */
[----:B------:R-:W-:Y:S02]  /*05a0*/  FSETP.GEU.AND P1, PT, R18, RZ, PT ;  /* 0x000000ff1200720b */ /* 0x000fe40003f2e000 */
[C---:B------:R-:W-:Y:S02]  /*05b0*/  FSETP.LT.AND P0, PT, R12.reuse, RZ, P0 ;  /* 0x000000ff0c00720b */ /* 0x040fe40000701000 */
[----:B------:R-:W-:Y:S01]  /*05c0*/  FSETP.GT.AND P1, PT, R12, RZ, !P1 ;  /* 0x000000ff0c00720b */ /* 0x000fe20004f24000 */
[----:B------:R-:W-:Y:S01]  /*05d0*/  FMUL R12, R11, R12 ;  /* 0x0000000c0b0c7220 */ /* 0x000fe20000400000 */
[----:B------:R-:W-:Y:S01]  /*05e0*/  FMUL R11, R16, R16 ;  /* 0x00000010100b7220 */ /* 0x000fe20000400000 */
[----:B------:R-:W-:Y:S01]  /*05f0*/  FADD R19, -R10, R19 ;  /* 0x000000130a137221 */ /* 0x000fe20000000100 */
[----:B------:R-:W-:Y:S01]  /*0600*/  PLOP3.LUT P1, PT, P0, P1, PT, 0xf8, 0x8f ;  /* 0x00000000008f781c */ /* 0x000fe20000723f70 */
[----:B------:R-:W-:-:S02]  /*0610*/  VIADD R16, R13, 0x1 ;  /* 0x000000010d107836 */ /* 0x000fc40000000000 */
[----:B------:R-:W-:-:S10]  /*0620*/  FMUL R15, R15, R15 ;  /* 0x0000000f0f0f7220 */ /* 0x000fd40000400000 */
[----:B------:R-:W-:-:S04]  /*0630*/  @!P1 FSETP.NEU.AND P2, PT, R18, RZ, PT ;  /* 0x000000ff1200920b */ /* 0x000fc80003f4d000 */
[----:B------:R-:W-:Y:S02]  /*0640*/  @!P1 FSEL R18, R18, -1.000000003171076851e-30, P2 ;  /* 0x8da2426012129808 */ /* 0x000fe40001000000 */
[----:B------:R-:W-:-:S03]  /*0650*/  @!P1 PLOP3.LUT P5, PT, P2, PT, PT, 0x80, 0x8 ;  /* 0x000000000008981c */ /* 0x000fc600017af070 */
[----:B------:R-:W-:-:S04]  /*0660*/  FFMA R12, R23, R18, -R12 ;  /* 0x00000012170c7223 */ /* 0x000fc8000000080c */
[----:B------:R-:W-:Y:S01]  /*0670*/  IMAD.MOV.U32 R20, RZ, RZ, R12 ;  /* 0x000000ffff147224 */ /* 0x000fe200078e000c */
[C---:B------:R-:W-:Y:S02]  /*0680*/  FSETP.GT.AND P0, PT, R12.reuse, RZ, PT ;  /* 0x000000ff0c00720b */ /* 0x040fe40003f04000 */
[----:B------:R-:W-:Y:S02]  /*0690*/  FSETP.GEU.AND P3, PT, R12, RZ, PT ;  /* 0x000000ff0c00720b */ /* 0x000fe40003f6e000 */
[C---:B------:R-:W-:Y:S02]  /*06a0*/  FSETP.LT.AND P0, PT, R18.reuse, RZ, P0 ;  /* 0x000000ff1200720b */ /* 0x040fe40000701000 */
[----:B------:R-:W-:Y:S01]  /*06b0*/  FSETP.GT.AND P3, PT, R18, RZ, !P3 ;  /* 0x000000ff1200720b */ /* 0x000fe20005f64000 */
[----:B------:R-:W-:Y:S01]  /*06c0*/  FMUL R18, R11, R18 ;  /* 0x000000120b127220 */ /* 0x000fe20000400000 */
[----:B------:R-:W-:Y:S02]  /*06d0*/  @!P1 IMAD.MOV.U32 R11, RZ, RZ, R16 ;  /* 0x000000ffff0b9224 */ /* 0x000fe400078e0010 */
[----:B------:R-:W-:Y:S01]  /*06e0*/  PLOP3.LUT P0, PT, P0, P3, PT, 0xf8, 0x8f ;  /* 0x00000000008f781c */ /* 0x000fe20000707f70 */
[----:B------:R-:W-:-:S04]  /*06f0*/  @P5 IMAD.MOV R11, RZ, RZ, R13 ;  /* 0x000000ffff0b5224 */ /* 0x000fc800078e020d */
[----:B------:R-:W-:Y:S02]  /*0700*/  @!P1 IMAD.MOV.U32 R12, RZ, RZ, R11 ;  /* 0x000000ffff0c9224 */ /* 0x000fe400078e000b */
[----:B------:R-:W-:Y:S01]  /*0710*/  @P1 IMAD.MOV.U32 R12, RZ, RZ, R16 ;  /* 0x000000ffff0c1224 */ /* 0x000fe200078e0010 */
[----:B------:R-:W-:Y:S01]  /*0720*/  PLOP3.LUT P1, PT, PT, PT, PT, 0x8, 0x80 ;  /* 0x000000000080781c */ /* 0x000fe20003f2e170 */
[----:B------:R-:W-:-:S04]  /*0730*/  FADD R16, -R10, R17 ;  /* 0x000000110a107221 */ /* 0x000fc80000000100 */
[----:B------:R-:W-:-:S04]  /*0740*/  @!P0 FSETP.NEU.AND P4, PT, R20, RZ, PT ;  /* 0x000000ff1400820b */ /* 0x000fc80003f8d000 */
[----:B------:R-:W-:Y:S02]  /*0750*/  @!P0 FSEL R20, R20, -1.000000003171076851e-30, P4 ;  /* 0x8da2426014148808 */ /* 0x000fe40002000000 */
[----:B------:R-:W-:Y:S02]  /*0760*/  @!P0 PLOP3.LUT P1, PT, P4, PT, PT, 0x80, 0x8 ;  /* 0x000000000008881c */ /* 0x000fe4000272f070 */
[----:B------:R-:W-:Y:S01]  /*0770*/  PLOP3.LUT P4, PT, PT, PT, PT, 0x8, 0x80 ;  /* 0x000000000080781c */ /* 0x000fe20003f8e170 */
[----:B------:R-:W-:-:S05]  /*0780*/  FFMA R18, R19, R20, -R18 ;  /* 0x0000001413127223 */ /* 0x000fca0000000812 */
[C---:B------:R-:W-:Y:S02]  /*0790*/  FSETP.GT.AND P3, PT, R18.reuse, RZ, PT ;  /* 0x000000ff1200720b */ /* 0x040fe40003f64000 */
[----:B------:R-:W-:Y:S02]  /*07a0*/  FSETP.GEU.AND P2, PT, R18, RZ, PT ;  /* 0x000000ff1200720b */ /* 0x000fe40003f4e000 */
[C---:B------:R-:W-:Y:S02]  /*07b0*/  FSETP.LT.AND P3, PT, R20.reuse, RZ, P3 ;  /* 0x000000ff1400720b */ /* 0x040fe40001f61000 */
[----:B------:R-:W-:Y:S01]  /*07c0*/  FSETP.GT.AND P2, PT, R20, RZ, !P2 ;  /* 0x000000ff1400720b */ /* 0x000fe20005744000 */
[----:B------:R-:W-:Y:S01]  /*07d0*/  FMUL R20, R15, R20 ;  /* 0x000000140f147220 */ /* 0x000fe20000400000 */
[----:B------:R-:W-:Y:S01]  /*07e0*/  MOV R11, R18 ;  /* 0x00000012000b7202 */ /* 0x000fe20000000f00 */
[----:B------:R-:W-:Y:S01]  /*07f0*/  VIADD R15, R12, 0x1 ;  /* 0x000000010c0f7836 */ /* 0x000fe20000000000 */
[----:B------:R-:W-:-:S03]  /*0800*/  PLOP3.LUT P2, PT, P3, P2, PT, 0xf8, 0x8f ;  /* 0x00000000008f781c */ /* 0x000fc60001f45f70 */
[--C-:B------:R-:W-:Y:S02]  /*0810*/  @!P0 IMAD.MOV.U32 R13, RZ, RZ, R15.reuse ;  /* 0x000000ffff0d8224 */ /* 0x100fe400078e000f */
[----:B------:R-:W-:Y:S02]  /*0820*/  @P1 IMAD.MOV R13, RZ, RZ, R12 ;  /* 0x000000ffff0d1224 */ /* 0x000fe400078e020c */
[----:B------:R-:W-:-:S04]  /*0830*/  @P0 IMAD.MOV.U32 R13, RZ, RZ, R15 ;  /* 0x000000ffff0d0224 */ /* 0x000fc800078e000f */
[----:B------:R-:W-:Y:S02]  /*0840*/  VIADD R17, R13, 0x1 ;  /* 0x000000010d117836 */ /* 0x000fe40000000000 */
[C---:B------:R-:W-:Y:S02]  /*0850*/  @!P2 FSETP.NEU.AND P5, PT, R11.reuse, RZ, PT ;  /* 0x000000ff0b00a20b */ /* 0x040fe40003fad000 */
[----:B------:R-:W-:Y:S02]  /*0860*/  @!P2 IMAD.MOV.U32 R15, RZ, RZ, R17 ;  /* 0x000000ffff0fa224 */ /* 0x000fe400078e0011 */
[----:B------:R-:W-:Y:S02]  /*0870*/  @!P2 FSEL R11, R11, -1.000000003171076851e-30, P5 ;  /* 0x8da242600b0ba808 */ /* 0x000fe40002800000 */
[----:B------:R-:W-:-:S03]  /*0880*/  @!P2 PLOP3.LUT P4, PT, P5, PT, PT, 0x80, 0x8 ;  /* 0x000000000008a81c */ /* 0x000fc60002f8f070 */
[----:B------:R-:W-:-:S05]  /*0890*/  FFMA R16, R11, R16, -R20 ;  /* 0x000000100b107223 */ /* 0x000fca0000000814 */
[C---:B------:R-:W-:Y:S02]  /*08a0*/  FSETP.GT.AND P3, PT, R16.reuse, RZ, PT ;  /* 0x000000ff1000720b */ /* 0x040fe40003f64000 */
[----:B------:R-:W-:Y:S02]  /*08b0*/  FSETP.GEU.AND P1, PT, R16, RZ, PT ;  /* 0x000000ff1000720b */ /* 0x000fe40003f2e000 */
[C---:B------:R-:W-:Y:S01]  /*08c0*/  FSETP.LT.AND P3, PT, R11.reuse, RZ, P3 ;  /* 0x000000ff0b00720b */ /* 0x040fe20001f61000 */
[----:B------:R-:W-:Y:S01]  /*08d0*/  @P4 IMAD.MOV R15, RZ, RZ, R13 ;  /* 0x000000ffff0f4224 */ /* 0x000fe200078e020d */
[----:B------:R-:W-:Y:S01]  /*08e0*/  FSETP.GT.AND P1, PT, R11, RZ, !P1 ;  /* 0x000000ff0b00720b */ /* 0x000fe20004f24000 */
[----:B------:R-:W-:Y:S01]  /*08f0*/  @P2 IMAD.MOV.U32 R15, RZ, RZ, R17 ;  /* 0x000000ffff0f2224 */ /* 0x000fe200078e0011 */
[----:B------:R-:W-:Y:S02]  /*0900*/  MOV R12, R16 ;  /* 0x00000010000c7202 */ /* 0x000fe40000000f00 */
[----:B------:R-:W-:Y:S01]  /*0910*/  PLOP3.LUT P3, PT, P3, P1, PT, 0xf8, 0x8f ;  /* 0x00000000008f781c */ /* 0x000fe20001f63f70 */
[----:B------:R-:W-:Y:S01]  /*0920*/  VIADD R16, R15, 0x1 ;  /* 0x000000010f107836 */ /* 0x000fe20000000000 */
[----:B------:R-:W-:-:S02]  /*0930*/  PLOP3.LUT P1, PT, PT, PT, PT, 0x8, 0x80 ;  /* 0x000000000080781c */ /* 0x000fc40003f2e170 */
[----:B------:R-:W-:-:S05]  /*0940*/  IADD3 R4, P2, PT, R4, 0x10, RZ ;  /* 0x0000001004047810 */ /* 0x000fca0007f5e0ff */
[----:B------:R-:W-:-:S04]  /*0950*/  IMAD.X R5, RZ, RZ, R5, P2 ;  /* 0x000000ffff057224 */ /* 0x000fc800010e0605 */
[----:B------:R-:W-:Y:S01]  /*0960*/  @!P3 FSETP.NEU.AND P0, PT, R12, RZ, PT ;  /* 0x000000ff0c00b20b */ /* 0x000fe20003f0d000 */
[----:B------:R-:W-:-:S03]  /*0970*/  @!P3 IMAD.MOV.U32 R13, RZ, RZ, R16 ;  /* 0x000000ffff0db224 */ /* 0x000fc600078e0010 */
[----:B------:R-:W-:Y:S02]  /*0980*/  @!P3 PLOP3.LUT P1, PT, P0, PT, PT, 0x80, 0x8 ;  /* 0x000000000008b81c */ /* 0x000fe4000072f070 */
[----:B------:R-:W-:-:S11]  /*0990*/  @!P3 FSEL R12, R12, -1.000000003171076851e-30, P0 ;  /* 0x8da242600c0cb808 */ /* 0x000fd60000000000 */
[----:B------:R-:W-:Y:S01]  /*09a0*/  @P1 IMAD.MOV R13, RZ, RZ, R15 ;  /* 0x000000ffff0d1224 */ /* 0x000fe200078e020f */
[----:B------:R-:W-:Y:S01]  /*09b0*/  IADD3 R2, P1, PT, R2, 0x10, RZ ;  /* 0x0000001002027810 */ /* 0x000fe20007f3e0ff */
[----:B------:R-:W-:-:S03]  /*09c0*/  @P3 IMAD.MOV.U32 R13, RZ, RZ, R16 ;  /* 0x000000ffff0d3224 */ /* 0x000fc600078e0010 */
[----:B------:R-:W-:Y:S01]  /*09d0*/  IADD3.X R3, PT, PT, RZ, R3, RZ, P1, !PT ;  /* 0x00000003ff037210 */ /* 0x000fe20000ffe4ff */
[----:B------:R-:W-:Y:S08]  /*09e0*/  BRA.U UP1, `(.L_x_4) ;  /* 0xfffffff901a07547 */ /* 0x000ff0000b83ffff */
[----:B------:R-:W-:-:S07]  /*09f0*/  VIADD R15, R14, 0x1 ;  /* 0x000000010e0f7836 */ /* 0x000fce0000000000 */
.L_x_3:
[----:B------:R-:W-:-:S09]  /*0a00*/  UISETP.NE.AND UP1, UPT, UR6, URZ, UPT ;  /* 0x000000ff0600728c */ /* 0x000fd2000bf25270 */
[----:B------:R-:W-:Y:S05]  /*0a10*/  BRA.U !UP1, `(.L_x_5) ;  /* 0x0000000109f87547 */ /* 0x000fea000b800000 */
[----:B------:R-:W0:Y:S08]  /*0a20*/  LDC.64 R2, c[0x0][0x388] ;  /* 0x0000e200ff027b82 */ /* 0x000e300000000a00 */
[----:B------:R-:W1:Y:S01]  /*0a30*/  LDC.64 R4, c[0x0][0x380] ;  /* 0x0000e000ff047b82 */ /* 0x000e620000000a00 */
[----:B0-----:R-:W-:-:S05]  /*0a40*/  IMAD.WIDE.U32 R2, R15, 0x4, R2 ;  /* 0x000000040f027825 */ /* 0x001fca00078e0002 */
[----:B------:R-:W2:Y:S01]  /*0a50*/  LDG.E.CONSTANT R14, desc[UR12][R2.64] ;  /* 0x0000000c020e7981 */ /* 0x000ea2000c1e9900 */
[----:B-1----:R-:W-:-:S05]  /*0a60*/  IMAD.WIDE.U32 R4, R15, 0x4, R4 ;  /* 0x000000040f047825 */ /* 0x002fca00078e0004 */
[----:B------:R-:W3:Y:S01]  /*0a70*/  LDG.E.CONSTANT R15, desc[UR12][R4.64] ;  /* 0x0000000c040f7981 */ /* 0x000ee2000c1e9900 */
[----:B------:R-:W-:Y:S01]  /*0a80*/  PLOP3.LUT P2, PT, PT, PT, PT, 0x8, 0x80 ;  /* 0x000000000080781c */ /* 0x000fe20003f4e170 */
[----:B------:R-:W-:Y:S01]  /*0a90*/  UISETP.NE.AND UP1, UPT, UR6, 0x1, UPT ;  /* 0x000000010600788c */ /* 0x000fe2000bf25270 */
[----:B--2---:R-:W-:-:S04]  /*0aa0*/  FMUL R14, R14, R14 ;  /* 0x0000000e0e0e7220 */ /* 0x004fc80000400000 */
[----:B------:R-:W-:Y:S01]  /*0ab0*/  FMUL R14, R14, R11 ;  /* 0x0000000b0e0e7220 */ /* 0x000fe20000400000 */
[----:B---3--:R-:W-:-:S04]  /*0ac0*/  FADD R15, -R10, R15 ;  /* 0x0000000f0a0f7221 */ /* 0x008fc80000000100 */
[----:B------:R-:W-:-:S05]  /*0ad0*/  FFMA R14, R15, R12, -R14 ;  /* 0x0000000c0f0e7223 */ /* 0x000fca000000080e */
[C---:B------:R-:W-:Y:S02]  /*0ae0*/  FSETP.GT.AND P0, PT, R14.reuse, RZ, PT ;  /* 0x000000ff0e00720b */ /* 0x040fe40003f04000 */
[----:B------:R-:W-:Y:S02]  /*0af0*/  FSETP.GEU.AND P1, PT, R14, RZ, PT ;  /* 0x000000ff0e00720b */ /* 0x000fe40003f2e000 */
[C---:B------:R-:W-:Y:S02]  /*0b00*/  FSETP.LT.AND P0, PT, R12.reuse, RZ, P0 ;  /* 0x000000ff0c00720b */ /* 0x040fe40000701000 */
[----:B------:R-:W-:-:S04]  /*0b10*/  FSETP.GT.AND P1, PT, R12, RZ, !P1 ;  /* 0x000000ff0c00720b */ /* 0x000fc80004f24000 */
[----:B------:R-:W-:-:S13]  /*0b20*/  PLOP3.LUT P0, PT, P0, P1, PT, 0xf8, 0x8f ;  /* 0x00000000008f781c */ /* 0x000fda0000703f70 */
[----:B------:R-:W-:-:S04]  /*0b30*/  @!P0 FSETP.NEU.AND P1, PT, R14, RZ, PT ;  /* 0x000000ff0e00820b */ /* 0x000fc80003f2d000 */
[----:B------:R-:W-:Y:S01]  /*0b40*/  @!P0 PLOP3.LUT P2, PT, P1, PT, PT, 0x80, 0x8 ;  /* 0x000000000008881c */ /* 0x000fe20000f4f070 */
[----:B------:R-:W-:Y:S01]  /*0b50*/  @!P0 VIADD R11, R13, 0x1 ;  /* 0x000000010d0b8836 */ /* 0x000fe20000000000 */
[----:B------:R-:W-:-:S11]  /*0b60*/  @!P0 FSEL R14, R14, -1.000000003171076851e-30, P1 ;  /* 0x8da242600e0e8808 */ /* 0x000fd60000800000 */
[----:B------:R-:W-:-:S05]  /*0b70*/  @P2 IADD3 R11, PT, PT, R13, RZ, RZ ;  /* 0x000000ff0d0b2210 */ /* 0x000fca0007ffe0ff */
[----:B------:R-:W-:-:S04]  /*0b80*/  @!P0 IMAD.MOV.U32 R13, RZ, RZ, R11 ;  /* 0x000000ffff0d8224 */ /* 0x000fc800078e000b */
[----:B------:R-:W-:Y:S01]  /*0b90*/  @P0 VIADD R13, R13, 0x1 ;  /* 0x000000010d0d0836 */ /* 0x000fe20000000000 */
[----:B------:R-:W-:Y:S06]  /*0ba0*/  BRA.U !UP1, `(.L_x_5) ;  /* 0x0000000109947547 */ /* 0x000fec000b800000 */
[----:B------:R-:W2:Y:S04]  /*0bb0*/  LDG.E.CONSTANT R11, desc[UR12][R2.64+0x4] ;  /* 0x0000040c020b7981 */ /* 0x000ea8000c1e9900 */
[----:B------:R-:W3:Y:S01]  /*0bc0*/  LDG.E.CONSTANT R15, desc[UR12][R4.64+0x4] ;  /* 0x0000040c040f7981 */ /* 0x000ee2000c1e9900 */
[----:B------:R-:W-:Y:S01]  /*0bd0*/  PLOP3.LUT P2, PT, PT, PT, PT, 0x8, 0x80 ;  /* 0x000000000080781c */ /* 0x000fe20003f4e170 */
[----:B------:R-:W-:Y:S01]  /*0be0*/  UISETP.NE.AND UP1, UPT, UR6, 0x2, UPT ;  /* 0x000000020600788c */ /* 0x000fe2000bf25270 */
[----:B--2---:R-:W-:Y:S01]  /*0bf0*/  FMUL R11, R11, R11 ;  /* 0x0000000b0b0b7220 */ /* 0x004fe20000400000 */
[----:B---3--:R-:W-:-:S03]  /*0c00*/  FADD R15, -R10, R15 ;  /* 0x0000000f0a0f7221 */ /* 0x008fc60000000100 */
[----:B------:R-:W-:-:S04]  /*0c10*/  FMUL R12, R11, R12 ;  /* 0x0000000c0b0c7220 */ /* 0x000fc80000400000 */
[----:B------:R-:W-:-:S05]  /*0c20*/  FFMA R12, R15, R14, -R12 ;  /* 0x0000000e0f0c7223 */ /* 0x000fca000000080c */
[C---:B------:R-:W-:Y:S02]  /*0c30*/  FSETP.GT.AND P0, PT, R12.reuse, RZ, PT ;  /* 0x000000ff0c00720b */ /* 0x040fe40003f04000 */
[----:B------:R-:W-:Y:S02]  /*0c40*/  FSETP.GEU.AND P1, PT, R12, RZ, PT ;  /* 0x000000ff0c00720b */ /* 0x000fe40003f2e000 */
[C---:B------:R-:W-:Y:S02]  /*0c50*/  FSETP.LT.AND P0, PT, R14.reuse, RZ, P0 ;  /* 0x000000ff0e00720b */ /* 0x040fe40000701000 */
[----:B------:R-:W-:-:S04]  /*0c60*/  FSETP.GT.AND P1, PT, R14, RZ, !P1 ;  /* 0x000000ff0e00720b */ /* 0x000fc80004f24000 */
[----:B------:R-:W-:-:S13]  /*0c70*/  PLOP3.LUT P0, PT, P0, P1, PT, 0xf8, 0x8f ;  /* 0x00000000008f781c */ /* 0x000fda0000703f70 */
[----:B------:R-:W-:Y:S01]  /*0c80*/  @!P0 FSETP.NEU.AND P1, PT, R12, RZ, PT ;  /* 0x000000ff0c00820b */ /* 0x000fe20003f2d000 */
[----:B------:R-:W-:-:S03]  /*0c90*/  @!P0 VIADD R11, R13, 0x1 ;  /* 0x000000010d0b8836 */ /* 0x000fc60000000000 */
[----:B------:R-:W-:Y:S02]  /*0ca0*/  @!P0 PLOP3.LUT P2, PT, P1, PT, PT, 0x80, 0x8 ;  /* 0x000000000008881c */ /* 0x000fe40000f4f070 */
[----:B------:R-:W-:-:S11]  /*0cb0*/  @!P0 FSEL R12, R12, -1.000000003171076851e-30, P1 ;  /* 0x8da242600c0c8808 */ /* 0x000fd60000800000 */
[----:B------:R-:W-:-:S04]  /*0cc0*/  @P2 IMAD.MOV R11, RZ, RZ, R13 ;  /* 0x000000ffff0b2224 */ /* 0x000fc800078e020d */
[----:B------:R-:W-:-:S05]  /*0cd0*/  @!P0 IMAD.MOV.U32 R13, RZ, RZ, R11 ;  /* 0x000000ffff0d8224 */ /* 0x000fca00078e000b */
[----:B------:R-:W-:Y:S01]  /*0ce0*/  @P0 IADD3 R13, PT, PT, R13, 0x1, RZ ;  /* 0x000000010d0d0810 */ /* 0x000fe20007ffe0ff */
[----:B------:R-:W-:Y:S06]  /*0cf0*/  BRA.U !UP1, `(.L_x_5) ;  /* 0x0000000109407547 */ /* 0x000fec000b800000 */
[----:B------:R-:W2:Y:S04]  /*0d00*/  LDG.E.CONSTANT R2, desc[UR12][R2.64+0x8] ;  /* 0x0000080c02027981 */ /* 0x000ea8000c1e9900 */
[----:B------:R-:W3:Y:S01]  /*0d10*/  LDG.E.CONSTANT R5, desc[UR12][R4.64+0x8] ;  /* 0x0000080c04057981 */ /* 0x000ee2000c1e9900 */
        /* <DEDUP_REMOVED lines=8> */
[----:B------:R-:W-:-:S04]  /*0da0*/  PLOP3.LUT P0, PT, P0, P1, PT, 0xf8, 0x8f ;  /* 0x00000000008f781c */ /* 0x000fc80000703f70 */
[----:B------:R-:W-:-:S09]  /*0db0*/  FSETP.NEU.AND P1, PT, R14, RZ, !P0 ;  /* 0x000000ff0e00720b */ /* 0x000fd2000472d000 */
[----:B------:R-:W-:-:S04]  /*0dc0*/  @!P0 VIADD R2, R13, 0x1 ;  /* 0x000000010d028836 */ /* 0x000fc80000000000 */
[----:B------:R-:W-:-:S04]  /*0dd0*/  @P1 IMAD.MOV R2, RZ, RZ, R13 ;  /* 0x000000ffff021224 */ /* 0x000fc800078e020d */
[----:B------:R-:W-:-:S04]  /*0de0*/  @!P0 IMAD.MOV.U32 R13, RZ, RZ, R2 ;  /* 0x000000ffff0d8224 */ /* 0x000fc800078e0002 */
[----:B------:R-:W-:-:S07]  /*0df0*/  @P0 VIADD R13, R13, 0x1 ;  /* 0x000000010d0d0836 */ /* 0x000fce0000000000 */
.L_x_5:
[----:B------:R-:W0:Y:S01]  /*0e00*/  LDCU UR5, c[0x0][0x3b8] ;  /* 0x00007700ff0577ac */ /* 0x000e220008000800 */
[----:B------:R-:W-:Y:S01]  /*0e10*/  ISETP.GT.AND P0, PT, R13, R8, PT ;  /* 0x000000080d00720c */ /* 0x000fe20003f04270 */
[----:B------:R-:W-:-:S03]  /*0e20*/  UIADD3 UR4, UPT, UPT, UR4, 0x1, URZ ;  /* 0x0000000104047890 */ /* 0x000fc6000fffe0ff */
[----:B------:R-:W-:Y:S02]  /*0e30*/  FSEL R6, R6, R10, P0 ;  /* 0x0000000a06067208 */ /* 0x000fe40000000000 */
[----:B------:R-:W-:Y:S01]  /*0e40*/  FSEL R7, R10, R7, P0 ;  /* 0x000000070a077208 */ /* 0x000fe20000000000 */
[----:B0-----:R-:W-:-:S09]  /*0e50*/  UISETP.NE.AND UP1, UPT, UR4, UR5, UPT ;  /* 0x000000050400728c */ /* 0x001fd2000bf25270 */
[----:B------:R-:W-:Y:S05]  /*0e60*/  BRA.U !UP1, `(.L_x_0) ;  /* 0x0000000109107547 */ /* 0x000fea000b800000 */
[----:B------:R-:W0:Y:S01]  /*0e70*/  LDCU UR5, c[0x0][0x3b4] ;  /* 0x00007680ff0577ac */ /* 0x000e220008000800 */
[----:B------:R-:W-:-:S05]  /*0e80*/  FADD R5, -R6, R7 ;  /* 0x0000000706057221 */ /* 0x000fca0000000100 */
[----:B0-----:R-:W-:-:S13]  /*0e90*/  FSETP.GTU.AND P0, PT, |R5|, UR5, PT ;  /* 0x0000000505007c0b */ /* 0x001fda000bf0c200 */
[----:B------:R-:W-:Y:S05]  /*0ea0*/  @P0 BRA `(.L_x_6) ;  /* 0xfffffff400300947 */ /* 0x000fea000383ffff */
.L_x_0:
[----:B0-----:R-:W0:Y:S01]  /*0eb0*/  LDC.64 R2, c[0x0][0x390] ;  /* 0x0000e400ff027b82 */ /* 0x001e220000000a00 */
[----:B-----5:R-:W-:-:S04]  /*0ec0*/  FADD R7, -R6, R7 ;  /* 0x0000000706077221 */ /* 0x020fc80000000100 */
[----:B------:R-:W-:Y:S01]  /*0ed0*/  FFMA R7, R7, 0.5, R6 ;  /* 0x3f00000007077823 */ /* 0x000fe20000000006 */
[----:B0-----:R-:W-:-:S05]  /*0ee0*/  IMAD.WIDE.U32 R2, R0, 0x4, R2 ;  /* 0x0000000400027825 */ /* 0x001fca00078e0002 */
[----:B------:R-:W-:Y:S01]  /*0ef0*/  STG.E desc[UR12][R2.64], R7 ;  /* 0x0000000702007986 */ /* 0x000fe2000c10190c */
[----:B--2---:R-:W-:Y:S05]  /*0f00*/  EXIT ;  /* 0x000000000000794d */ /* 0x004fea0003800000 */
.L_x_7:
[----:B------:R-:W-:-:S00]  /*0f10*/  BRA `(.L_x_7) ;  /* 0xfffffffc00fc7947 */ /* 0x000fc0000383ffff */
[----:B------:R-:W-:-:S00]  /*0f20*/  NOP ;  /* 0x0000000000007918 */ /* 0x000fc00000000000 */
        /* <DEDUP_REMOVED lines=13> */
.L_x_8:


//--------------------- .nv.shared.reserved.0     --------------------------
	.section	.nv.shared.reserved.0,"aw",@nobits
	.weak		__nv_reservedSMEM_offset_0_alias
	.size		__nv_reservedSMEM_offset_0_alias, 0, 64
	.other		__nv_reservedSMEM_offset_0_alias,@"STO_CUDA_RESERVED_SHARED STV_DEFAULT"
__nv_reservedSMEM_offset_0_alias:
	.zero		0
	.zero		64


//--------------------- .nv.constant0._Z35compute_eigenvalue_bisection_kernelPKfS0_PfS0_S0_PKiifi --------------------------
	.section	.nv.constant0._Z35compute_eigenvalue_bisection_kernelPKfS0_PfS0_S0_PKiifi,"a",@progbits
	.sectionflags	@""
	.align	4
.nv.constant0._Z35compute_eigenvalue_bisection_kernelPKfS0_PfS0_S0_PKiifi:
	.zero		956


//--------------------- SYMBOLS --------------------------

	.type		.nv.reservedSmem.offset0,@object
	.size		.nv.reservedSmem.offset0,0x4
